	.headerflags	@"EF_CUDA_TEXMODE_UNIFIED EF_CUDA_64BIT_ADDRESS EF_CUDA_SM89 EF_CUDA_VIRTUAL_SM(EF_CUDA_SM89)"
	.elftype	@"ET_EXEC"


//--------------------- .nv.info                  --------------------------
	.section	.nv.info,"",@"SHT_CUDA_INFO"
	.align	4


	//----- nvinfo : EIATTR_REGCOUNT
	.align		4
        /*0000*/ 	.byte	0x04, 0x2f
        /*0002*/ 	.short	(.L_1 - .L_0)
	.align		4
.L_0:
        /*0004*/ 	.word	index@(_rms_norm_backward_kernel)
        /*0008*/ 	.word	0x0000003f


	//----- nvinfo : EIATTR_MIN_STACK_SIZE
	.align		4
.L_1:
        /*000c*/ 	.byte	0x04, 0x12
        /*000e*/ 	.short	(.L_3 - .L_2)
	.align		4
.L_2:
        /*0010*/ 	.word	index@(_rms_norm_backward_kernel)
        /*0014*/ 	.word	0x00000000


	//----- nvinfo : EIATTR_FRAME_SIZE
	.align		4
.L_3:
        /*0018*/ 	.byte	0x04, 0x11
        /*001a*/ 	.short	(.L_5 - .L_4)
	.align		4
.L_4:
        /*001c*/ 	.word	index@(_rms_norm_backward_kernel)
        /*0020*/ 	.word	0x00000000


	//----- nvinfo : EIATTR_MIN_STACK_SIZE
	.align		4
.L_5:
        /*0024*/ 	.byte	0x04, 0x12
        /*0026*/ 	.short	(.L_7 - .L_6)
	.align		4
.L_6:
        /*0028*/ 	.word	index@(_rms_norm_backward_kernel)
        /*002c*/ 	.word	0x00000000
.L_7:


//--------------------- .nv.info._rms_norm_backward_kernel --------------------------
	.section	.nv.info._rms_norm_backward_kernel,"",@"SHT_CUDA_INFO"
	.sectionflags	@""
	.align	4


	//----- nvinfo : EIATTR_CUDA_API_VERSION
	.align		4
        /*0000*/ 	.byte	0x04, 0x37
        /*0002*/ 	.short	(.L_9 - .L_8)
.L_8:
        /*0004*/ 	.word	0x0000007c


	//----- nvinfo : EIATTR_PARAM_CBANK
	.align		4
.L_9:
        /*0008*/ 	.byte	0x04, 0x0a
        /*000a*/ 	.short	(.L_11 - .L_10)
	.align		4
.L_10:
        /*000c*/ 	.word	index@(.nv.constant0._rms_norm_backward_kernel)
        /*0010*/ 	.short	0x0160
        /*0012*/ 	.short	0x0058


	//----- nvinfo : EIATTR_CBANK_PARAM_SIZE
	.align		4
.L_11:
        /*0014*/ 	.byte	0x03, 0x19
        /*0016*/ 	.short	0x0058


	//----- nvinfo : EIATTR_KPARAM_INFO
	.align		4
        /*0018*/ 	.byte	0x04, 0x17
        /*001a*/ 	.short	(.L_13 - .L_12)
.L_12:
        /*001c*/ 	.word	0x00000000
        /*0020*/ 	.short	0x000c
        /*0022*/ 	.short	0x0054
        /*0024*/ 	.byte	0x00, 0xf0, 0x11, 0x00


	//----- nvinfo : EIATTR_KPARAM_INFO
	.align		4
.L_13:
        /*0028*/ 	.byte	0x04, 0x17
        /*002a*/ 	.short	(.L_15 - .L_14)
.L_14:
        /*002c*/ 	.word	0x00000000
        /*0030*/ 	.short	0x000b
        /*0032*/ 	.short	0x0050
        /*0034*/ 	.byte	0x00, 0xf0, 0x11, 0x00


	//----- nvinfo : EIATTR_KPARAM_INFO
	.align		4
.L_15:
        /*0038*/ 	.byte	0x04, 0x17
        /*003a*/ 	.short	(.L_17 - .L_16)
.L_16:
        /*003c*/ 	.word	0x00000000
        /*0040*/ 	.short	0x000a
        /*0042*/ 	.short	0x004c
        /*0044*/ 	.byte	0x00, 0xf0, 0x11, 0x00


	//----- nvinfo : EIATTR_KPARAM_INFO
	.align		4
.L_17:
        /*0048*/ 	.byte	0x04, 0x17
        /*004a*/ 	.short	(.L_19 - .L_18)
.L_18:
        /*004c*/ 	.word	0x00000000
        /*0050*/ 	.short	0x0009
        /*0052*/ 	.short	0x0048
        /*0054*/ 	.byte	0x00, 0xf0, 0x11, 0x00


	//----- nvinfo : EIATTR_KPARAM_INFO
	.align		4
.L_19:
        /*0058*/ 	.byte	0x04, 0x17
        /*005a*/ 	.short	(.L_21 - .L_20)
.L_20:
        /*005c*/ 	.word	0x00000000
        /*0060*/ 	.short	0x0008
        /*0062*/ 	.short	0x0040
        /*0064*/ 	.byte	0x00, 0xf4, 0x21, 0x00


	//----- nvinfo : EIATTR_KPARAM_INFO
	.align		4
.L_21:
        /*0068*/ 	.byte	0x04, 0x17
        /*006a*/ 	.short	(.L_23 - .L_22)
.L_22:
        /*006c*/ 	.word	0x00000000
        /*0070*/ 	.short	0x0007
        /*0072*/ 	.short	0x0038
        /*0074*/ 	.byte	0x00, 0xf4, 0x21, 0x00


	//----- nvinfo : EIATTR_KPARAM_INFO
	.align		4
.L_23:
        /*0078*/ 	.byte	0x04, 0x17
        /*007a*/ 	.short	(.L_25 - .L_24)
.L_24:
        /*007c*/ 	.word	0x00000000
        /*0080*/ 	.short	0x0006
        /*0082*/ 	.short	0x0030
        /*0084*/ 	.byte	0x00, 0xf4, 0x21, 0x00


	//----- nvinfo : EIATTR_KPARAM_INFO
	.align		4
.L_25:
        /*0088*/ 	.byte	0x04, 0x17
        /*008a*/ 	.short	(.L_27 - .L_26)
.L_26:
        /*008c*/ 	.word	0x00000000
        /*0090*/ 	.short	0x0005
        /*0092*/ 	.short	0x0028
        /*0094*/ 	.byte	0x00, 0xf0, 0x11, 0x00


	//----- nvinfo : EIATTR_KPARAM_INFO
	.align		4
.L_27:
        /*0098*/ 	.byte	0x04, 0x17
        /*009a*/ 	.short	(.L_29 - .L_28)
.L_28:
        /*009c*/ 	.word	0x00000000
        /*00a0*/ 	.short	0x0004
        /*00a2*/ 	.short	0x0020
        /*00a4*/ 	.byte	0x00, 0xf4, 0x21, 0x00


	//----- nvinfo : EIATTR_KPARAM_INFO
	.align		4
.L_29:
        /*00a8*/ 	.byte	0x04, 0x17
        /*00aa*/ 	.short	(.L_31 - .L_30)
.L_30:
        /*00ac*/ 	.word	0x00000000
        /*00b0*/ 	.short	0x0003
        /*00b2*/ 	.short	0x0018
        /*00b4*/ 	.byte	0x00, 0xf0, 0x11, 0x00


	//----- nvinfo : EIATTR_KPARAM_INFO
	.align		4
.L_31:
        /*00b8*/ 	.byte	0x04, 0x17
        /*00ba*/ 	.short	(.L_33 - .L_32)
.L_32:
        /*00bc*/ 	.word	0x00000000
        /*00c0*/ 	.short	0x0002
        /*00c2*/ 	.short	0x0010
        /*00c4*/ 	.byte	0x00, 0xf4, 0x21, 0x00


	//----- nvinfo : EIATTR_KPARAM_INFO
	.align		4
.L_33:
        /*00c8*/ 	.byte	0x04, 0x17
        /*00ca*/ 	.short	(.L_35 - .L_34)
.L_34:
        /*00cc*/ 	.word	0x00000000
        /*00d0*/ 	.short	0x0001
        /*00d2*/ 	.short	0x0008
        /*00d4*/ 	.byte	0x00, 0xf0, 0x11, 0x00


	//----- nvinfo : EIATTR_KPARAM_INFO
	.align		4
.L_35:
        /*00d8*/ 	.byte	0x04, 0x17
        /*00da*/ 	.short	(.L_37 - .L_36)
.L_36:
        /*00dc*/ 	.word	0x00000000
        /*00e0*/ 	.short	0x0000
        /*00e2*/ 	.short	0x0000
        /*00e4*/ 	.byte	0x00, 0xf4, 0x21, 0x00


	//----- nvinfo : EIATTR_MAXREG_COUNT
	.align		4
.L_37:
        /*00e8*/ 	.byte	0x03, 0x1b
        /*00ea*/ 	.short	0x00ff


	//----- nvinfo : EIATTR_COOP_GROUP_MASK_REGIDS
	.align		4
        /*00ec*/ 	.byte	0x04, 0x29
        /*00ee*/ 	.short	(.L_39 - .L_38)


	//   ....[0]....
.L_38:
        /*00f0*/ 	.word	0xffffffff


	//   ....[1]....
        /*00f4*/ 	.word	0xffffffff


	//   ....[2]....
        /*00f8*/ 	.word	0xffffffff


	//   ....[3]....
        /*00fc*/ 	.word	0xffffffff


	//   ....[4]....
        /*0100*/ 	.word	0xffffffff


	//   ....[5]....
        /*0104*/ 	.word	0xffffffff


	//   ....[6]....
        /*0108*/ 	.word	0xffffffff


	//   ....[7]....
        /*010c*/ 	.word	0xffffffff


	//----- nvinfo : EIATTR_COOP_GROUP_INSTR_OFFSETS
	.align		4
.L_39:
        /*0110*/ 	.byte	0x04, 0x28
        /*0112*/ 	.short	(.L_41 - .L_40)


	//   ....[0]....
.L_40:
        /*0114*/ 	.word	0x000008c0


	//   ....[1]....
        /*0118*/ 	.word	0x00000920


	//   ....[2]....
        /*011c*/ 	.word	0x00000940


	//   ....[3]....
        /*0120*/ 	.word	0x00000960


	//   ....[4]....
        /*0124*/ 	.word	0x00000980


	//   ....[5]....
        /*0128*/ 	.word	0x000009f0


	//   ....[6]....
        /*012c*/ 	.word	0x00000a10


	//   ....[7]....
        /*0130*/ 	.word	0x00000a40


	//----- nvinfo : EIATTR_EXIT_INSTR_OFFSETS
	.align		4
.L_41:
        /*0134*/ 	.byte	0x04, 0x1c
        /*0136*/ 	.short	(.L_43 - .L_42)


	//   ....[0]....
.L_42:
        /*0138*/ 	.word	0x00001100


	//   ....[1]....
        /*013c*/ 	.word	0x00001130


	//----- nvinfo : EIATTR_REQNTID
	.align		4
.L_43:
        /*0140*/ 	.byte	0x04, 0x10
        /*0142*/ 	.short	(.L_45 - .L_44)
.L_44:
        /*0144*/ 	.word	0x00000100
        /*0148*/ 	.word	0x00000001
        /*014c*/ 	.word	0x00000001
.L_45:


//--------------------- .nv.callgraph             --------------------------
	.section	.nv.callgraph,"",@"SHT_CUDA_CALLGRAPH"
	.align	4
	.sectionentsize	8
	.align		4
        /*0000*/ 	.word	0x00000000
	.align		4
        /*0004*/ 	.word	0xffffffff
	.align		4
        /*0008*/ 	.word	0x00000000
	.align		4
        /*000c*/ 	.word	0xfffffffe
	.align		4
        /*0010*/ 	.word	0x00000000
	.align		4
        /*0014*/ 	.word	0xfffffffd
	.align		4
        /*0018*/ 	.word	0x00000000
	.align		4
        /*001c*/ 	.word	0xfffffffc


//--------------------- .nv.rel.action            --------------------------
	.section	.nv.rel.action,"",@"SHT_CUDA_RELOCINFO"
	.align	8
	.sectionentsize	8
        /*0000*/ 	.byte	0x73, 0x00, 0x00, 0x00, 0x00, 0x00, 0x00, 0x00, 0x00, 0x00, 0x00, 0x11, 0x25, 0x00, 0x05, 0x36


//--------------------- .nv.constant0._rms_norm_backward_kernel --------------------------
	.section	.nv.constant0._rms_norm_backward_kernel,"a",@progbits
	.sectionflags	@""
	.align	4
.nv.constant0._rms_norm_backward_kernel:
	.zero		440


//--------------------- .text._rms_norm_backward_kernel --------------------------
	.section	.text._rms_norm_backward_kernel,"ax",@progbits
	.sectionflags	@"SHF_BARRIERS=1"
	.sectioninfo	@"SHI_REGISTERS=63"
	.align	128
        .global         _rms_norm_backward_kernel
        .type           _rms_norm_backward_kernel,@function
        .size           _rms_norm_backward_kernel,(.L_x_3 - _rms_norm_backward_kernel)
        .other          _rms_norm_backward_kernel,@"STO_CUDA_ENTRY STV_DEFAULT"
_rms_norm_backward_kernel:
.text._rms_norm_backward_kernel:
[----:B------:R-:W-:Y:S02]  /*0000*/  MOV R1, c[0x0][0x28] ;  /* 0x00000a0000017a02 */ /* 0x000fe40000000f00 */
[----:B------:R-:W0:Y:S01]  /*0010*/  S2R R3, SR_TID.X ;  /* 0x0000000000037919 */ /* 0x000e220000002100 */
[----:B------:R-:W-:Y:S01]  /*0020*/  IMAD.MOV.U32 R7, RZ, RZ, 0x2 ;  /* 0x00000002ff077424 */ /* 0x000fe200078e00ff */
[----:B------:R-:W-:Y:S01]  /*0030*/  CS2R R8, SRZ ;  /* 0x0000000000087805 */ /* 0x000fe2000001ff00 */
[----:B------:R-:W-:Y:S01]  /*0040*/  CS2R R10, SRZ ;  /* 0x00000000000a7805 */ /* 0x000fe2000001ff00 */
[----:B------:R-:W-:Y:S01]  /*0050*/  ULDC.64 UR4, c[0x0][0x118] ;  /* 0x0000460000047ab9 */ /* 0x000fe20000000a00 */
[----:B0-----:R-:W-:-:S04]  /*0060*/  SHF.L.U32 R0, R3, 0x3, RZ ;  /* 0x0000000303007819 */ /* 0x001fc800000006ff */
[----:B------:R-:W-:-:S04]  /*0070*/  LOP3.LUT R0, R0, 0x7f8, RZ, 0xc0, !PT ;  /* 0x000007f800007812 */ /* 0x000fc800078ec0ff */
[C---:B------:R-:W-:Y:S01]  /*0080*/  ISETP.GE.AND P1, PT, R0.reuse, c[0x0][0x1b0], PT ;  /* 0x00006c0000007a0c */ /* 0x040fe20003f26270 */
[----:B------:R-:W-:-:S12]  /*0090*/  IMAD.WIDE.U32 R6, R0, R7, c[0x0][0x190] ;  /* 0x0000640000067625 */ /* 0x000fd800078e0007 */
[----:B------:R-:W2:Y:S01]  /*00a0*/  @!P1 LDG.E.128 R8, [R6.64] ;  /* 0x0000000406089981 */ /* 0x000ea2000c1e1d00 */
[----:B------:R-:W-:Y:S01]  /*00b0*/  CS2R R16, SRZ ;  /* 0x0000000000107805 */ /* 0x000fe2000001ff00 */
[----:B------:R-:W-:Y:S01]  /*00c0*/  CS2R R18, SRZ ;  /* 0x0000000000127805 */ /* 0x000fe2000001ff00 */
[----:B------:R-:W-:Y:S01]  /*00d0*/  CS2R R28, SRZ ;  /* 0x00000000001c7805 */ /* 0x000fe2000001ff00 */
[----:B------:R-:W0:Y:S01]  /*00e0*/  S2R R4, SR_CTAID.X ;  /* 0x0000000000047919 */ /* 0x000e220000002500 */
[----:B------:R-:W-:Y:S01]  /*00f0*/  CS2R R30, SRZ ;  /* 0x00000000001e7805 */ /* 0x000fe2000001ff00 */
[----:B0-----:R-:W-:-:S05]  /*0100*/  IMAD R32, R4, 0xc, RZ ;  /* 0x0000000c04207824 */ /* 0x001fca00078e02ff */
[----:B------:R-:W-:-:S04]  /*0110*/  IADD3 R0, R32, 0xc, RZ ;  /* 0x0000000c20007810 */ /* 0x000fc80007ffe0ff */
[----:B------:R-:W-:-:S04]  /*0120*/  IMNMX R5, R0, c[0x0][0x1ac], PT ;  /* 0x00006b0000057a17 */ /* 0x000fc80003800200 */
[----:B------:R-:W-:Y:S02]  /*0130*/  ISETP.GT.AND P0, PT, R5, R32, PT ;  /* 0x000000200500720c */ /* 0x000fe40003f04270 */
[----:B--2---:R-:W-:Y:S02]  /*0140*/  SEL R14, R8, RZ, !P1 ;  /* 0x000000ff080e7207 */ /* 0x004fe40004800000 */
[----:B------:R-:W-:Y:S02]  /*0150*/  SEL R20, R9, RZ, !P1 ;  /* 0x000000ff09147207 */ /* 0x000fe40004800000 */
[----:B------:R-:W-:Y:S02]  /*0160*/  SEL R24, R10, RZ, !P1 ;  /* 0x000000ff0a187207 */ /* 0x000fe40004800000 */
[----:B------:R-:W-:-:S05]  /*0170*/  SEL R25, R11, RZ, !P1 ;  /* 0x000000ff0b197207 */ /* 0x000fca0004800000 */
[----:B------:R-:W-:Y:S05]  /*0180*/  @!P0 BRA `(.L_x_0) ;  /* 0x00000e5000008947 */ /* 0x000fea0003800000 */
[----:B------:R-:W-:Y:S01]  /*0190*/  I2FP.F32.S32 R6, c[0x0][0x1b0] ;  /* 0x00006c0000067a45 */ /* 0x000fe20000201400 */
[C---:B------:R-:W-:Y:S01]  /*01a0*/  IMAD R11, R32.reuse, c[0x0][0x188], RZ ;  /* 0x00006200200b7a24 */ /* 0x040fe200078e02ff */
[----:B------:R-:W-:Y:S01]  /*01b0*/  MOV R15, 0x3e800000 ;  /* 0x3e800000000f7802 */ /* 0x000fe20000000f00 */
[----:B------:R-:W-:Y:S01]  /*01c0*/  IMAD R13, R32, c[0x0][0x178], RZ ;  /* 0x00005e00200d7a24 */ /* 0x000fe200078e02ff */
[----:B------:R-:W-:Y:S01]  /*01d0*/  FSETP.GT.AND P2, PT, |R6|, 8.50705917302346158658e+37, PT ;  /* 0x7e8000000600780b */ /* 0x000fe20003f44200 */
[----:B------:R-:W-:Y:S01]  /*01e0*/  IMAD R7, R32, c[0x0][0x168], RZ ;  /* 0x00005a0020077a24 */ /* 0x000fe200078e02ff */
[----:B------:R-:W-:Y:S01]  /*01f0*/  FSETP.GEU.AND P0, PT, |R6|, 1.175494350822287508e-38, PT ;  /* 0x008000000600780b */ /* 0x000fe20003f0e200 */
[----:B------:R-:W-:Y:S01]  /*0200*/  IMAD.MOV.U32 R33, RZ, RZ, 0x4 ;  /* 0x00000004ff217424 */ /* 0x000fe200078e00ff */
[----:B------:R-:W-:Y:S01]  /*0210*/  LOP3.LUT R8, R3, 0xff, RZ, 0xc0, !PT ;  /* 0x000000ff03087812 */ /* 0x000fe200078ec0ff */
[----:B------:R-:W-:Y:S01]  /*0220*/  IMAD.U32 R18, R20, 0x10000, RZ ;  /* 0x0001000014127824 */ /* 0x000fe200078e00ff */
[----:B------:R-:W-:-:S02]  /*0230*/  FSEL R15, R15, 1, P2 ;  /* 0x3f8000000f0f7808 */ /* 0x000fc40001000000 */
[----:B------:R-:W-:Y:S01]  /*0240*/  PRMT R2, R14, 0x7632, R2 ;  /* 0x000076320e027816 */ /* 0x000fe20000000002 */
[----:B------:R-:W-:Y:S01]  /*0250*/  IMAD.WIDE.U32 R8, R8, 0x10, RZ ;  /* 0x0000001008087825 */ /* 0x000fe200078e00ff */
[----:B------:R-:W-:Y:S02]  /*0260*/  PRMT R16, R24, 0x7632, R16 ;  /* 0x0000763218107816 */ /* 0x000fe40000000010 */
[----:B------:R-:W-:Y:S01]  /*0270*/  PRMT R17, R25, 0x7632, R17 ;  /* 0x0000763219117816 */ /* 0x000fe20000000011 */
[----:B------:R-:W-:Y:S01]  /*0280*/  @P2 FMUL R6, R6, 0.25 ;  /* 0x3e80000006062820 */ /* 0x000fe20000400000 */
[----:B------:R-:W-:Y:S01]  /*0290*/  IADD3 R5, -R32, R5, RZ ;  /* 0x0000000520057210 */ /* 0x000fe20007ffe1ff */
[----:B------:R-:W-:Y:S01]  /*02a0*/  @!P0 FMUL R15, R15, 16777216 ;  /* 0x4b8000000f0f8820 */ /* 0x000fe20000400000 */
[----:B------:R-:W-:Y:S01]  /*02b0*/  IMAD.WIDE R10, R11, 0x2, R8 ;  /* 0x000000020b0a7825 */ /* 0x000fe200078e0208 */
[----:B------:R-:W-:Y:S01]  /*02c0*/  @!P0 FMUL R6, R6, 16777216 ;  /* 0x4b80000006068820 */ /* 0x000fe20000400000 */
[----:B------:R-:W-:-:S02]  /*02d0*/  SHF.L.U32 R14, R14, 0x10, RZ ;  /* 0x000000100e0e7819 */ /* 0x000fc400000006ff */
[--C-:B------:R-:W-:Y:S01]  /*02e0*/  IMAD.WIDE R12, R13, 0x2, R8.reuse ;  /* 0x000000020d0c7825 */ /* 0x100fe200078e0208 */
[----:B------:R-:W-:Y:S02]  /*02f0*/  IADD3 R36, P2, R10, c[0x0][0x180], RZ ;  /* 0x000060000a247a10 */ /* 0x000fe40007f5e0ff */
[----:B------:R-:W0:Y:S01]  /*0300*/  MUFU.RCP R6, R6 ;  /* 0x0000000600067308 */ /* 0x000e220000001000 */
[----:B------:R-:W-:Y:S01]  /*0310*/  IMAD.WIDE R8, R7, 0x2, R8 ;  /* 0x0000000207087825 */ /* 0x000fe200078e0208 */
[----:B------:R-:W-:Y:S01]  /*0320*/  IADD3 R0, P3, R12, c[0x0][0x170], RZ ;  /* 0x00005c000c007a10 */ /* 0x000fe20007f7e0ff */
[----:B------:R-:W-:Y:S01]  /*0330*/  FADD R14, R14, c[0x0][0x1b4] ;  /* 0x00006d000e0e7621 */ /* 0x000fe20000000000 */
[----:B------:R-:W-:Y:S01]  /*0340*/  SHF.L.U32 R24, R24, 0x10, RZ ;  /* 0x0000001018187819 */ /* 0x000fe200000006ff */
[----:B------:R-:W-:Y:S01]  /*0350*/  IMAD.WIDE R32, R32, R33, c[0x0][0x198] ;  /* 0x0000660020207625 */ /* 0x000fe200078e0221 */
[----:B------:R-:W-:Y:S02]  /*0360*/  IADD3 R34, P4, R8, c[0x0][0x160], RZ ;  /* 0x0000580008227a10 */ /* 0x000fe40007f9e0ff */
[----:B------:R-:W-:Y:S01]  /*0370*/  SHF.L.U32 R25, R25, 0x10, RZ ;  /* 0x0000001019197819 */ /* 0x000fe200000006ff */
[----:B------:R-:W-:Y:S01]  /*0380*/  FADD R24, R24, c[0x0][0x1b4] ;  /* 0x00006d0018187621 */ /* 0x000fe20000000000 */
[----:B------:R-:W-:-:S02]  /*0390*/  SHF.L.U32 R2, R2, 0x10, RZ ;  /* 0x0000001002027819 */ /* 0x000fc400000006ff */
[----:B------:R-:W-:Y:S01]  /*03a0*/  SHF.L.U32 R16, R16, 0x10, RZ ;  /* 0x0000001010107819 */ /* 0x000fe200000006ff */
[----:B------:R-:W-:Y:S01]  /*03b0*/  FADD R25, R25, c[0x0][0x1b4] ;  /* 0x00006d0019197621 */ /* 0x000fe20000000000 */
[----:B------:R-:W-:Y:S01]  /*03c0*/  SHF.L.U32 R17, R17, 0x10, RZ ;  /* 0x0000001011117819 */ /* 0x000fe200000006ff */
[----:B------:R-:W-:Y:S01]  /*03d0*/  FADD R27, R2, c[0x0][0x1b4] ;  /* 0x00006d00021b7621 */ /* 0x000fe20000000000 */
[----:B0-----:R-:W-:Y:S01]  /*03e0*/  FFMA R6, R6, -R15, RZ ;  /* 0x8000000f06067223 */ /* 0x001fe200000000ff */
[----:B------:R-:W-:Y:S01]  /*03f0*/  PRMT R15, R20, 0x7632, R15 ;  /* 0x00007632140f7816 */ /* 0x000fe2000000000f */
[----:B------:R-:W-:Y:S01]  /*0400*/  FADD R29, R16, c[0x0][0x1b4] ;  /* 0x00006d00101d7621 */ /* 0x000fe20000000000 */
[----:B------:R-:W-:Y:S01]  /*0410*/  LOP3.LUT P0, RZ, R3, 0x7, RZ, 0xc0, !PT ;  /* 0x0000000703ff7812 */ /* 0x000fe2000780c0ff */
[----:B------:R-:W-:Y:S01]  /*0420*/  FADD R30, R17, c[0x0][0x1b4] ;  /* 0x00006d00111e7621 */ /* 0x000fe20000000000 */
[----:B------:R-:W-:Y:S01]  /*0430*/  SHF.R.U32.HI R26, RZ, 0x3, R3 ;  /* 0x00000003ff1a7819 */ /* 0x000fe20000011603 */
[----:B------:R-:W-:Y:S01]  /*0440*/  IMAD.U32 R28, R15, 0x10000, RZ ;  /* 0x000100000f1c7824 */ /* 0x000fe200078e00ff */
[----:B------:R-:W-:Y:S01]  /*0450*/  MOV R7, R33 ;  /* 0x0000002100077202 */ /* 0x000fe20000000f00 */
[----:B------:R-:W-:Y:S01]  /*0460*/  IMAD.MOV.U32 R33, RZ, RZ, RZ ;  /* 0x000000ffff217224 */ /* 0x000fe200078e00ff */
[----:B------:R-:W-:Y:S01]  /*0470*/  IADD3.X R37, R11, c[0x0][0x184], RZ, P2, !PT ;  /* 0x000061000b257a10 */ /* 0x000fe200017fe4ff */
[----:B------:R-:W-:Y:S01]  /*0480*/  FADD R15, R18, c[0x0][0x1b4] ;  /* 0x00006d00120f7621 */ /* 0x000fe20000000000 */
[----:B------:R-:W-:Y:S01]  /*0490*/  IADD3.X R39, R13, c[0x0][0x174], RZ, P3, !PT ;  /* 0x00005d000d277a10 */ /* 0x000fe20001ffe4ff */
[----:B------:R-:W-:Y:S01]  /*04a0*/  CS2R R10, SRZ ;  /* 0x00000000000a7805 */ /* 0x000fe2000001ff00 */
[----:B------:R-:W-:Y:S01]  /*04b0*/  IADD3.X R35, R9, c[0x0][0x164], RZ, P4, !PT ;  /* 0x0000590009237a10 */ /* 0x000fe200027fe4ff */
[----:B------:R-:W-:Y:S01]  /*04c0*/  CS2R R12, SRZ ;  /* 0x00000000000c7805 */ /* 0x000fe2000001ff00 */
[C---:B------:R-:W-:Y:S01]  /*04d0*/  ISETP.GE.AND P2, PT, R3.reuse, 0x8, PT ;  /* 0x000000080300780c */ /* 0x040fe20003f46270 */
[----:B------:R-:W-:Y:S01]  /*04e0*/  CS2R R8, SRZ ;  /* 0x0000000000087805 */ /* 0x000fe2000001ff00 */
[----:B------:R-:W-:Y:S01]  /*04f0*/  MOV R31, RZ ;  /* 0x000000ff001f7202 */ /* 0x000fe20000000f00 */
[----:B------:R-:W-:Y:S01]  /*0500*/  FADD R28, R28, c[0x0][0x1b4] ;  /* 0x00006d001c1c7621 */ /* 0x000fe20000000000 */
[----:B------:R-:W-:-:S02]  /*0510*/  ISETP.LT.AND P0, PT, R3, 0x8, !P0 ;  /* 0x000000080300780c */ /* 0x000fc40004701270 */
[----:B------:R-:W-:Y:S02]  /*0520*/  LOP3.LUT R26, R26, 0x1c, RZ, 0xc0, !PT ;  /* 0x0000001c1a1a7812 */ /* 0x000fe400078ec0ff */
.L_x_1:
[----:B------:R-:W-:Y:S01]  /*0530*/  CS2R R16, SRZ ;  /* 0x0000000000107805 */ /* 0x000fe2000001ff00 */
[----:B------:R-:W-:Y:S01]  /*0540*/  CS2R R18, SRZ ;  /* 0x0000000000127805 */ /* 0x000fe2000001ff00 */
[----:B------:R-:W-:Y:S01]  /*0550*/  CS2R R20, SRZ ;  /* 0x0000000000147805 */ /* 0x000fe2000001ff00 */
[----:B------:R-:W-:-:S04]  /*0560*/  CS2R R22, SRZ ;  /* 0x0000000000167805 */ /* 0x000fc8000001ff00 */
[----:B------:R-:W2:Y:S04]  /*0570*/  @!P1 LDG.E.128 R16, [R34.64] ;  /* 0x0000000422109981 */ /* 0x000ea8000c1e1d00 */
[----:B------:R-:W3:Y:S01]  /*0580*/  @!P1 LDG.E.128 R20, [R36.64] ;  /* 0x0000000424149981 */ /* 0x000ee2000c1e1d00 */
[----:B------:R-:W-:Y:S02]  /*0590*/  LOP3.LUT P3, RZ, R3, 0x1f, RZ, 0xc0, !PT ;  /* 0x0000001f03ff7812 */ /* 0x000fe4000786c0ff */
[----:B--2---:R-:W-:Y:S02]  /*05a0*/  SEL R16, R16, RZ, !P1 ;  /* 0x000000ff10107207 */ /* 0x004fe40004800000 */
[----:B------:R-:W-:Y:S02]  /*05b0*/  SEL R40, R17, RZ, !P1 ;  /* 0x000000ff11287207 */ /* 0x000fe40004800000 */
[----:B---3--:R-:W-:Y:S01]  /*05c0*/  SEL R49, R20, RZ, !P1 ;  /* 0x000000ff14317207 */ /* 0x008fe20004800000 */
[C---:B------:R-:W-:Y:S01]  /*05d0*/  IMAD.U32 R45, R16.reuse, 0x10000, RZ ;  /* 0x00010000102d7824 */ /* 0x040fe200078e00ff */
[----:B------:R-:W-:-:S02]  /*05e0*/  PRMT R17, R16, 0x7632, R17 ;  /* 0x0000763210117816 */ /* 0x000fc40000000011 */
[----:B------:R-:W-:Y:S02]  /*05f0*/  SEL R43, R22, RZ, !P1 ;  /* 0x000000ff162b7207 */ /* 0x000fe40004800000 */
[C---:B------:R-:W-:Y:S01]  /*0600*/  PRMT R22, R49.reuse, 0x7632, R22 ;  /* 0x0000763231167816 */ /* 0x040fe20000000016 */
[----:B------:R-:W-:Y:S01]  /*0610*/  IMAD.U32 R49, R49, 0x10000, RZ ;  /* 0x0001000031317824 */ /* 0x000fe200078e00ff */
[----:B------:R-:W-:Y:S02]  /*0620*/  SHF.L.U32 R44, R17, 0x10, RZ ;  /* 0x00000010112c7819 */ /* 0x000fe400000006ff */
[----:B------:R-:W-:Y:S02]  /*0630*/  SHF.L.U32 R22, R22, 0x10, RZ ;  /* 0x0000001016167819 */ /* 0x000fe400000006ff */
[----:B------:R-:W-:Y:S01]  /*0640*/  SEL R50, R21, RZ, !P1 ;  /* 0x000000ff15327207 */ /* 0x000fe20004800000 */
[----:B------:R-:W-:Y:S01]  /*0650*/  FMUL R47, R27, R44 ;  /* 0x0000002c1b2f7220 */ /* 0x000fe20000400000 */
[----:B------:R-:W-:Y:S01]  /*0660*/  PRMT R42, R40, 0x7632, R42 ;  /* 0x00007632282a7816 */ /* 0x000fe2000000002a */
[----:B------:R-:W-:Y:S01]  /*0670*/  FMUL R44, R14, R45 ;  /* 0x0000002d0e2c7220 */ /* 0x000fe20000400000 */
[----:B------:R-:W-:Y:S01]  /*0680*/  SHF.L.U32 R46, R40, 0x10, RZ ;  /* 0x00000010282e7819 */ /* 0x000fe200000006ff */
[----:B------:R-:W-:Y:S01]  /*0690*/  FMUL R48, R22, R47 ;  /* 0x0000002f16307220 */ /* 0x000fe20000400000 */
[----:B------:R-:W-:-:S02]  /*06a0*/  PRMT R56, R50, 0x7632, R56 ;  /* 0x0000763232387816 */ /* 0x000fc40000000038 */
[----:B------:R-:W-:Y:S01]  /*06b0*/  SEL R18, R18, RZ, !P1 ;  /* 0x000000ff12127207 */ /* 0x000fe20004800000 */
[----:B------:R-:W-:Y:S01]  /*06c0*/  FMUL R17, R15, R46 ;  /* 0x0000002e0f117220 */ /* 0x000fe20000400000 */
[----:B------:R-:W-:Y:S01]  /*06d0*/  SHF.L.U32 R50, R50, 0x10, RZ ;  /* 0x0000001032327819 */ /* 0x000fe200000006ff */
[----:B------:R-:W-:Y:S01]  /*06e0*/  FFMA R51, R49, R44, R48 ;  /* 0x0000002c31337223 */ /* 0x000fe20000000030 */
[----:B------:R-:W-:Y:S01]  /*06f0*/  SHF.L.U32 R45, R42, 0x10, RZ ;  /* 0x000000102a2d7819 */ /* 0x000fe200000006ff */
[C---:B------:R-:W-:Y:S01]  /*0700*/  IMAD.U32 R41, R18.reuse, 0x10000, RZ ;  /* 0x0001000012297824 */ /* 0x040fe200078e00ff */
[----:B------:R-:W-:Y:S01]  /*0710*/  PRMT R21, R18, 0x7632, R21 ;  /* 0x0000763212157816 */ /* 0x000fe20000000015 */
[----:B------:R-:W-:Y:S01]  /*0720*/  IMAD.U32 R56, R56, 0x10000, RZ ;  /* 0x0001000038387824 */ /* 0x000fe200078e00ff */
[----:B------:R-:W-:Y:S01]  /*0730*/  FFMA R51, R50, R17, R51 ;  /* 0x0000001132337223 */ /* 0x000fe20000000033 */
[----:B------:R-:W-:Y:S01]  /*0740*/  FMUL R45, R28, R45 ;  /* 0x0000002d1c2d7220 */ /* 0x000fe20000400000 */
[----:B------:R-:W-:Y:S01]  /*0750*/  PRMT R52, R43, 0x7632, R52 ;  /* 0x000076322b347816 */ /* 0x000fe20000000034 */
[----:B------:R-:W-:Y:S01]  /*0760*/  FMUL R42, R24, R41 ;  /* 0x00000029182a7220 */ /* 0x000fe20000400000 */
[----:B------:R-:W-:Y:S01]  /*0770*/  SEL R19, R19, RZ, !P1 ;  /* 0x000000ff13137207 */ /* 0x000fe20004800000 */
[----:B------:R-:W-:Y:S01]  /*0780*/  FFMA R48, R56, R45, R51 ;  /* 0x0000002d38307223 */ /* 0x000fe20000000033 */
[----:B------:R-:W-:-:S02]  /*0790*/  SHF.L.U32 R43, R43, 0x10, RZ ;  /* 0x000000102b2b7819 */ /* 0x000fc400000006ff */
[----:B------:R-:W-:Y:S02]  /*07a0*/  SHF.L.U32 R46, R21, 0x10, RZ ;  /* 0x00000010152e7819 */ /* 0x000fe400000006ff */
[----:B------:R-:W-:Y:S01]  /*07b0*/  SEL R23, R23, RZ, !P1 ;  /* 0x000000ff17177207 */ /* 0x000fe20004800000 */
[----:B------:R-:W-:Y:S01]  /*07c0*/  FFMA R21, R43, R42, R48 ;  /* 0x0000002a2b157223 */ /* 0x000fe20000000030 */
[----:B------:R-:W-:Y:S01]  /*07d0*/  PRMT R20, R19, 0x7632, R20 ;  /* 0x0000763213147816 */ /* 0x000fe20000000014 */
[----:B------:R-:W-:Y:S01]  /*07e0*/  FMUL R41, R29, R46 ;  /* 0x0000002e1d297220 */ /* 0x000fe20000400000 */
[----:B------:R-:W-:Y:S01]  /*07f0*/  SHF.L.U32 R38, R19, 0x10, RZ ;  /* 0x0000001013267819 */ /* 0x000fe200000006ff */
[C---:B------:R-:W-:Y:S01]  /*0800*/  IMAD.U32 R46, R23.reuse, 0x10000, RZ ;  /* 0x00010000172e7824 */ /* 0x040fe200078e00ff */
[----:B------:R-:W-:Y:S02]  /*0810*/  SHF.L.U32 R52, R52, 0x10, RZ ;  /* 0x0000001034347819 */ /* 0x000fe400000006ff */
[----:B------:R-:W-:Y:S01]  /*0820*/  PRMT R54, R23, 0x7632, R54 ;  /* 0x0000763217367816 */ /* 0x000fe20000000036 */
[----:B------:R-:W-:Y:S01]  /*0830*/  FMUL R23, R25, R38 ;  /* 0x0000002619177220 */ /* 0x000fe20000400000 */
[----:B------:R-:W-:Y:S01]  /*0840*/  SHF.L.U32 R51, R20, 0x10, RZ ;  /* 0x0000001014337819 */ /* 0x000fe200000006ff */
[----:B------:R-:W-:Y:S01]  /*0850*/  FFMA R21, R52, R41, R21 ;  /* 0x0000002934157223 */ /* 0x000fe20000000015 */
[----:B------:R-:W-:-:S02]  /*0860*/  SHF.L.U32 R54, R54, 0x10, RZ ;  /* 0x0000001036367819 */ /* 0x000fc400000006ff */
[----:B------:R-:W-:Y:S01]  /*0870*/  MOV R20, R32 ;  /* 0x0000002000147202 */ /* 0x000fe20000000f00 */
[----:B------:R-:W-:Y:S01]  /*0880*/  FMUL R51, R30, R51 ;  /* 0x000000331e337220 */ /* 0x000fe20000400000 */
[----:B------:R-:W-:-:S04]  /*0890*/  FFMA R21, R46, R23, R21 ;  /* 0x000000172e157223 */ /* 0x000fc80000000015 */
[----:B------:R-:W-:Y:S01]  /*08a0*/  FFMA R38, R54, R51, R21 ;  /* 0x0000003336267223 */ /* 0x000fe20000000015 */
[----:B------:R-:W-:-:S04]  /*08b0*/  IMAD.MOV.U32 R21, RZ, RZ, R7 ;  /* 0x000000ffff157224 */ /* 0x000fc800078e0007 */
[----:B------:R-:W0:Y:S04]  /*08c0*/  SHFL.BFLY PT, R55, R38, 0x10, 0x1f ;  /* 0x0e001f0026377f89 */ /* 0x000e2800000e0000 */
[----:B------:R1:W2:Y:S01]  /*08d0*/  LDG.E R53, [R20.64] ;  /* 0x0000000414357981 */ /* 0x0002a2000c1e1900 */
[----:B------:R-:W-:-:S03]  /*08e0*/  IADD3 R5, R5, -0x1, RZ ;  /* 0xffffffff05057810 */ /* 0x000fc60007ffe0ff */
[----:B------:R-:W-:Y:S01]  /*08f0*/  BAR.SYNC.DEFER_BLOCKING 0x0 ;  /* 0x0000000000007b1d */ /* 0x000fe20000010000 */
[----:B------:R-:W-:Y:S01]  /*0900*/  ISETP.NE.AND P4, PT, R5, RZ, PT ;  /* 0x000000ff0500720c */ /* 0x000fe20003f85270 */
[----:B0-----:R-:W-:-:S05]  /*0910*/  FADD R55, R38, R55 ;  /* 0x0000003726377221 */ /* 0x001fca0000000000 */
[----:B------:R-:W0:Y:S02]  /*0920*/  SHFL.BFLY PT, R48, R55, 0x8, 0x1f ;  /* 0x0d001f0037307f89 */ /* 0x000e2400000e0000 */
[----:B0-----:R-:W-:-:S05]  /*0930*/  FADD R48, R55, R48 ;  /* 0x0000003037307221 */ /* 0x001fca0000000000 */
[----:B------:R-:W0:Y:S02]  /*0940*/  SHFL.BFLY PT, R57, R48, 0x4, 0x1f ;  /* 0x0c801f0030397f89 */ /* 0x000e2400000e0000 */
[----:B0-----:R-:W-:-:S05]  /*0950*/  FADD R57, R48, R57 ;  /* 0x0000003930397221 */ /* 0x001fca0000000000 */
[----:B------:R-:W0:Y:S02]  /*0960*/  SHFL.BFLY PT, R58, R57, 0x2, 0x1f ;  /* 0x0c401f00393a7f89 */ /* 0x000e2400000e0000 */
[----:B0-----:R-:W-:-:S05]  /*0970*/  FADD R58, R57, R58 ;  /* 0x0000003a393a7221 */ /* 0x001fca0000000000 */
[----:B------:R-:W0:Y:S02]  /*0980*/  SHFL.BFLY PT, R59, R58, 0x1, 0x1f ;  /* 0x0c201f003a3b7f89 */ /* 0x000e2400000e0000 */
[----:B0-----:R-:W-:-:S05]  /*0990*/  FADD R59, R58, R59 ;  /* 0x0000003b3a3b7221 */ /* 0x001fca0000000000 */
[----:B------:R-:W-:Y:S04]  /*09a0*/  @!P3 STS [R26], R59 ;  /* 0x0000003b1a00b388 */ /* 0x000fe80000000800 */
[----:B------:R-:W-:Y:S01]  /*09b0*/  BAR.SYNC.DEFER_BLOCKING 0x0 ;  /* 0x0000000000007b1d */ /* 0x000fe20000010000 */
[----:B------:R-:W-:-:S04]  /*09c0*/  IADD3 R32, P3, R32, 0x4, RZ ;  /* 0x0000000420207810 */ /* 0x000fc80007f7e0ff */
[----:B------:R-:W-:Y:S01]  /*09d0*/  IADD3.X R7, RZ, R7, RZ, P3, !PT ;  /* 0x00000007ff077210 */ /* 0x000fe20001ffe4ff */
[----:B------:R-:W1:Y:S04]  /*09e0*/  @!P2 LDS R2, [R3.X4] ;  /* 0x000000000302a984 */ /* 0x000e680000004800 */
[----:B-1----:R-:W0:Y:S02]  /*09f0*/  SHFL.BFLY PT, R21, R2, 0x4, 0x1f ;  /* 0x0c801f0002157f89 */ /* 0x002e2400000e0000 */
[----:B0-----:R-:W-:-:S05]  /*0a00*/  FADD R21, R2, R21 ;  /* 0x0000001502157221 */ /* 0x001fca0000000000 */
[----:B------:R-:W0:Y:S02]  /*0a10*/  SHFL.BFLY PT, R20, R21, 0x2, 0x1f ;  /* 0x0c401f0015147f89 */ /* 0x000e2400000e0000 */
[----:B0-----:R-:W-:Y:S01]  /*0a20*/  FADD R20, R21, R20 ;  /* 0x0000001415147221 */ /* 0x001fe20000000000 */
[----:B------:R-:W-:-:S04]  /*0a30*/  MOV R21, R39 ;  /* 0x0000002700157202 */ /* 0x000fc80000000f00 */
[----:B------:R-:W0:Y:S02]  /*0a40*/  SHFL.BFLY PT, R55, R20, 0x1, 0x1f ;  /* 0x0c201f0014377f89 */ /* 0x000e2400000e0000 */
[----:B0-----:R-:W-:Y:S01]  /*0a50*/  FADD R58, R20, R55 ;  /* 0x00000037143a7221 */ /* 0x001fe20000000000 */
[----:B------:R-:W-:Y:S02]  /*0a60*/  MOV R55, 0x2 ;  /* 0x0000000200377802 */ /* 0x000fe40000000f00 */
[----:B------:R-:W-:Y:S02]  /*0a70*/  MOV R20, R0 ;  /* 0x0000000000147202 */ /* 0x000fe40000000f00 */
[----:B------:R0:W-:Y:S01]  /*0a80*/  @P0 STS [R3.X4], R58 ;  /* 0x0000003a03000388 */ /* 0x0001e20000004800 */
[----:B------:R-:W-:-:S03]  /*0a90*/  IMAD.WIDE R36, R55, c[0x0][0x188], R36 ;  /* 0x0000620037247a25 */ /* 0x000fc600078e0224 */
[----:B------:R-:W-:Y:S01]  /*0aa0*/  BAR.SYNC.DEFER_BLOCKING 0x0 ;  /* 0x0000000000007b1d */ /* 0x000fe20000010000 */
[----:B------:R-:W-:Y:S01]  /*0ab0*/  IMAD.WIDE R38, R55, c[0x0][0x178], R20 ;  /* 0x00005e0037267a25 */ /* 0x000fe200078e0214 */
[----:B--2---:R-:W-:-:S03]  /*0ac0*/  FMUL R60, R53, R54 ;  /* 0x00000036353c7220 */ /* 0x004fc60000400000 */
[----:B------:R-:W-:Y:S01]  /*0ad0*/  IMAD.WIDE R34, R55, c[0x0][0x168], R34 ;  /* 0x00005a0037227a25 */ /* 0x000fe200078e0222 */
[C---:B------:R-:W-:Y:S01]  /*0ae0*/  FMUL R55, R53.reuse, R52 ;  /* 0x0000003435377220 */ /* 0x040fe20000400000 */
[----:B0-----:R-:W-:Y:S02]  /*0af0*/  FMUL R58, R6, R53 ;  /* 0x00000035063a7220 */ /* 0x001fe40000400000 */
[----:B------:R-:W-:Y:S01]  /*0b00*/  IMAD.MOV.U32 R0, RZ, RZ, R38 ;  /* 0x000000ffff007224 */ /* 0x000fe200078e0026 */
[C---:B------:R-:W-:Y:S01]  /*0b10*/  FMUL R38, R53.reuse, R43 ;  /* 0x0000002b35267220 */ /* 0x040fe20000400000 */
[----:B------:R-:W-:-:S04]  /*0b20*/  FMUL R57, R53, R58 ;  /* 0x0000003a35397220 */ /* 0x000fc80000400000 */
[----:B------:R-:W-:Y:S01]  /*0b30*/  F2FP.BF16.F32.PACK_AB R38, R55, R38 ;  /* 0x000000263726723e */ /* 0x000fe200000010ff */
[----:B------:R-:W-:-:S04]  /*0b40*/  FMUL R55, R53, R46 ;  /* 0x0000002e35377220 */ /* 0x000fc80000400000 */
[----:B------:R-:W-:Y:S01]  /*0b50*/  HFMA2.BF16_V2 R18, R18, R38, -RZ.H0_H0 ;  /* 0x0000002612127231 */ /* 0x000fe200003400ff */
[----:B------:R-:W-:Y:S01]  /*0b60*/  F2FP.BF16.F32.PACK_AB R60, R60, R55 ;  /* 0x000000373c3c723e */ /* 0x000fe200000010ff */
[----:B------:R-:W0:Y:S04]  /*0b70*/  LDS R48, [RZ] ;  /* 0x00000000ff307984 */ /* 0x000e280000000800 */
[----:B------:R-:W-:Y:S01]  /*0b80*/  HFMA2.BF16_V2 R38, R19, R60, -RZ.H0_H0 ;  /* 0x0000003c13267231 */ /* 0x000fe200003400ff */
[----:B0-----:R-:W-:-:S04]  /*0b90*/  FMUL R55, R57, R48 ;  /* 0x0000003039377220 */ /* 0x001fc80000400000 */
[-C--:B------:R-:W-:Y:S01]  /*0ba0*/  FMUL R48, R49, R55.reuse ;  /* 0x0000003731307220 */ /* 0x080fe20000400000 */
[-C--:B------:R-:W-:Y:S01]  /*0bb0*/  FMUL R58, R22, R55.reuse ;  /* 0x00000037163a7220 */ /* 0x080fe20000400000 */
[-C--:B------:R-:W-:Y:S01]  /*0bc0*/  FMUL R46, R46, R55.reuse ;  /* 0x000000372e2e7220 */ /* 0x080fe20000400000 */
[-C--:B------:R-:W-:Y:S01]  /*0bd0*/  FMUL R52, R52, R55.reuse ;  /* 0x0000003734347220 */ /* 0x080fe20000400000 */
[C---:B------:R-:W-:Y:S01]  /*0be0*/  FMUL R48, R53.reuse, R48 ;  /* 0x0000003035307220 */ /* 0x040fe20000400000 */
[C---:B------:R-:W-:Y:S01]  /*0bf0*/  FMUL R58, R53.reuse, R58 ;  /* 0x0000003a353a7220 */ /* 0x040fe20000400000 */
[C---:B------:R-:W-:Y:S01]  /*0c00*/  FMUL R46, R53.reuse, R46 ;  /* 0x0000002e352e7220 */ /* 0x040fe20000400000 */
[C---:B------:R-:W-:Y:S01]  /*0c10*/  FMUL R52, R53.reuse, R52 ;  /* 0x0000003435347220 */ /* 0x040fe20000400000 */
[----:B------:R-:W-:Y:S01]  /*0c20*/  FFMA R44, R53, R44, R48 ;  /* 0x0000002c352c7223 */ /* 0x000fe20000000030 */
[----:B------:R-:W-:Y:S01]  /*0c30*/  FMUL R48, R43, R55 ;  /* 0x000000372b307220 */ /* 0x000fe20000400000 */
[C---:B------:R-:W-:Y:S01]  /*0c40*/  FFMA R47, R53.reuse, R47, R58 ;  /* 0x0000002f352f7223 */ /* 0x040fe2000000003a */
[----:B------:R-:W-:Y:S01]  /*0c50*/  FMUL R58, R50, R55 ;  /* 0x00000037323a7220 */ /* 0x000fe20000400000 */
[C---:B------:R-:W-:Y:S01]  /*0c60*/  FMUL R49, R53.reuse, R49 ;  /* 0x0000003135317220 */ /* 0x040fe20000400000 */
[C---:B------:R-:W-:Y:S01]  /*0c70*/  FMUL R19, R53.reuse, R48 ;  /* 0x0000003035137220 */ /* 0x040fe20000400000 */
[C---:B------:R-:W-:Y:S01]  /*0c80*/  FMUL R22, R53.reuse, R22 ;  /* 0x0000001635167220 */ /* 0x040fe20000400000 */
[C---:B------:R-:W-:Y:S01]  /*0c90*/  FMUL R60, R53.reuse, R58 ;  /* 0x0000003a353c7220 */ /* 0x040fe20000400000 */
[----:B------:R-:W-:Y:S01]  /*0ca0*/  FMUL R58, R56, R55 ;  /* 0x00000037383a7220 */ /* 0x000fe20000400000 */
[C---:B------:R-:W-:Y:S01]  /*0cb0*/  FFMA R42, R53.reuse, R42, R19 ;  /* 0x0000002a352a7223 */ /* 0x040fe20000000013 */
[C---:B------:R-:W-:Y:S01]  /*0cc0*/  FFMA R19, R53.reuse, R23, R46 ;  /* 0x0000001735137223 */ /* 0x040fe2000000002e */
[C---:B------:R-:W-:Y:S01]  /*0cd0*/  FMUL R50, R53.reuse, R50 ;  /* 0x0000003235327220 */ /* 0x040fe20000400000 */
[C---:B------:R-:W-:Y:S01]  /*0ce0*/  FMUL R23, R53.reuse, R56 ;  /* 0x0000003835177220 */ /* 0x040fe20000400000 */
[----:B------:R-:W-:Y:S01]  /*0cf0*/  FMUL R54, R54, R55 ;  /* 0x0000003736367220 */ /* 0x000fe20000400000 */
[C---:B------:R-:W-:Y:S01]  /*0d00*/  FMUL R58, R53.reuse, R58 ;  /* 0x0000003a353a7220 */ /* 0x040fe20000400000 */
[C---:B------:R-:W-:Y:S01]  /*0d10*/  FFMA R41, R53.reuse, R41, R52 ;  /* 0x0000002935297223 */ /* 0x040fe20000000034 */
[----:B------:R-:W-:Y:S01]  /*0d20*/  F2FP.BF16.F32.PACK_AB R22, R22, R49 ;  /* 0x000000311616723e */ /* 0x000fe200000010ff */
[C---:B------:R-:W-:Y:S01]  /*0d30*/  FMUL R54, R53.reuse, R54 ;  /* 0x0000003635367220 */ /* 0x040fe20000400000 */
[----:B------:R-:W-:Y:S01]  /*0d40*/  FFMA R48, R53, R45, R58 ;  /* 0x0000002d35307223 */ /* 0x000fe2000000003a */
[----:B------:R-:W-:Y:S01]  /*0d50*/  F2FP.BF16.F32.PACK_AB R23, R23, R50 ;  /* 0x000000321717723e */ /* 0x000fe200000010ff */
[C---:B------:R-:W-:Y:S01]  /*0d60*/  FFMA R17, R53.reuse, R17, R60 ;  /* 0x0000001135117223 */ /* 0x040fe2000000003c */
[C---:B------:R-:W-:Y:S01]  /*0d70*/  PRMT R43, R18.reuse, 0x7610, R43 ;  /* 0x00007610122b7816 */ /* 0x040fe2000000002b */
[----:B------:R-:W-:Y:S01]  /*0d80*/  FFMA R54, R53, R51, R54 ;  /* 0x0000003335367223 */ /* 0x000fe20000000036 */
[----:B------:R-:W-:Y:S01]  /*0d90*/  PRMT R45, R18, 0x7632, R45 ;  /* 0x00007632122d7816 */ /* 0x000fe2000000002d */
[----:B------:R-:W-:Y:S01]  /*0da0*/  HFMA2.BF16_V2 R46, R16, R22, -RZ.H0_H0 ;  /* 0x00000016102e7231 */ /* 0x000fe200003400ff */
[----:B------:R-:W-:Y:S01]  /*0db0*/  F2FP.BF16.F32.PACK_AB R18, R41, R42 ;  /* 0x0000002a2912723e */ /* 0x000fe200000010ff */
[----:B------:R-:W-:Y:S01]  /*0dc0*/  HFMA2.BF16_V2 R23, R40, R23, -RZ.H0_H0 ;  /* 0x0000001728177231 */ /* 0x000fe200003400ff */
[----:B------:R-:W-:-:S02]  /*0dd0*/  SHF.L.U32 R41, R38, 0x10, RZ ;  /* 0x0000001026297819 */ /* 0x000fc400000006ff */
[----:B------:R-:W-:Y:S02]  /*0de0*/  SHF.L.U32 R22, R43, 0x10, RZ ;  /* 0x000000102b167819 */ /* 0x000fe400000006ff */
[----:B------:R-:W-:Y:S01]  /*0df0*/  F2FP.BF16.F32.PACK_AB R16, R47, R44 ;  /* 0x0000002c2f10723e */ /* 0x000fe200000010ff */
[----:B------:R-:W-:Y:S01]  /*0e00*/  FADD R12, R41, R12 ;  /* 0x0000000c290c7221 */ /* 0x000fe20000000000 */
[----:B------:R-:W-:Y:S01]  /*0e10*/  F2FP.BF16.F32.PACK_AB R17, R48, R17 ;  /* 0x000000113011723e */ /* 0x000fe200000010ff */
[----:B------:R-:W-:Y:S01]  /*0e20*/  FADD R33, R22, R33 ;  /* 0x0000002116217221 */ /* 0x000fe20000000000 */
[----:B------:R-:W-:Y:S02]  /*0e30*/  F2FP.BF16.F32.PACK_AB R19, R54, R19 ;  /* 0x000000133613723e */ /* 0x000fe400000010ff */
[----:B------:R-:W-:Y:S02]  /*0e40*/  PRMT R41, R38, 0x7632, R41 ;  /* 0x0000763226297816 */ /* 0x000fe40000000029 */
[----:B------:R-:W-:Y:S01]  /*0e50*/  SHF.L.U32 R42, R45, 0x10, RZ ;  /* 0x000000102d2a7819 */ /* 0x000fe200000006ff */
[----:B------:R0:W-:Y:S01]  /*0e60*/  @!P1 STG.E.128 [R20.64], R16 ;  /* 0x0000001014009986 */ /* 0x0001e2000c101d04 */
[----:B------:R-:W-:-:S02]  /*0e70*/  PRMT R40, R23, 0x7632, R40 ;  /* 0x0000763217287816 */ /* 0x000fc40000000028 */
[----:B------:R-:W-:Y:S01]  /*0e80*/  PRMT R38, R23, 0x7610, R38 ;  /* 0x0000761017267816 */ /* 0x000fe20000000026 */
[----:B------:R-:W-:Y:S01]  /*0e90*/  FADD R11, R42, R11 ;  /* 0x0000000b2a0b7221 */ /* 0x000fe20000000000 */
[C---:B------:R-:W-:Y:S01]  /*0ea0*/  PRMT R23, R46.reuse, 0x7632, R23 ;  /* 0x000076322e177816 */ /* 0x040fe20000000017 */
[----:B------:R-:W-:Y:S01]  /*0eb0*/  IMAD.U32 R42, R41, 0x10000, RZ ;  /* 0x00010000292a7824 */ /* 0x000fe200078e00ff */
[----:B------:R-:W-:Y:S02]  /*0ec0*/  PRMT R22, R46, 0x7610, R22 ;  /* 0x000076102e167816 */ /* 0x000fe40000000016 */
[----:B------:R-:W-:Y:S01]  /*0ed0*/  SHF.L.U32 R40, R40, 0x10, RZ ;  /* 0x0000001028287819 */ /* 0x000fe200000006ff */
[----:B------:R-:W-:-:S04]  /*0ee0*/  FADD R31, R42, R31 ;  /* 0x0000001f2a1f7221 */ /* 0x000fc80000000000 */
[----:B------:R-:W-:Y:S01]  /*0ef0*/  FADD R13, R40, R13 ;  /* 0x0000000d280d7221 */ /* 0x000fe20000000000 */
[----:B0-----:R-:W-:Y:S01]  /*0f00*/  SHF.L.U32 R19, R38, 0x10, RZ ;  /* 0x0000001026137819 */ /* 0x001fe200000006ff */
[----:B------:R-:W-:Y:S01]  /*0f10*/  IMAD.U32 R17, R22, 0x10000, RZ ;  /* 0x0001000016117824 */ /* 0x000fe200078e00ff */
[----:B------:R-:W-:-:S03]  /*0f20*/  SHF.L.U32 R16, R23, 0x10, RZ ;  /* 0x0000001017107819 */ /* 0x000fc600000006ff */
[----:B------:R-:W-:Y:S01]  /*0f30*/  FADD R10, R19, R10 ;  /* 0x0000000a130a7221 */ /* 0x000fe20000000000 */
[----:B------:R-:W-:Y:S01]  /*0f40*/  FADD R8, R17, R8 ;  /* 0x0000000811087221 */ /* 0x000fe20000000000 */
[----:B------:R-:W-:Y:S01]  /*0f50*/  FADD R9, R16, R9 ;  /* 0x0000000910097221 */ /* 0x000fe20000000000 */
[----:B------:R-:W-:Y:S05]  /*0f60*/  @P4 BRA `(.L_x_1) ;  /* 0xfffff5c000004947 */ /* 0x000fea000383ffff */
[----:B------:R-:W-:Y:S01]  /*0f70*/  MOV R16, R8 ;  /* 0x0000000800107202 */ /* 0x000fe20000000f00 */
[----:B------:R-:W-:Y:S01]  /*0f80*/  IMAD.MOV.U32 R18, RZ, RZ, R10 ;  /* 0x000000ffff127224 */ /* 0x000fe200078e000a */
[----:B------:R-:W-:Y:S01]  /*0f90*/  MOV R17, R9 ;  /* 0x0000000900117202 */ /* 0x000fe20000000f00 */
[----:B------:R-:W-:Y:S01]  /*0fa0*/  IMAD.MOV.U32 R30, RZ, RZ, R12 ;  /* 0x000000ffff1e7224 */ /* 0x000fe200078e000c */
[----:B------:R-:W-:Y:S02]  /*0fb0*/  MOV R19, R13 ;  /* 0x0000000d00137202 */ /* 0x000fe40000000f00 */
[----:B------:R-:W-:Y:S02]  /*0fc0*/  MOV R28, R33 ;  /* 0x00000021001c7202 */ /* 0x000fe40000000f00 */
[----:B------:R-:W-:-:S02]  /*0fd0*/  MOV R29, R11 ;  /* 0x0000000b001d7202 */ /* 0x000fc40000000f00 */
.L_x_0:
[----:B------:R-:W0:Y:S01]  /*0fe0*/  S2R R0, SR_TID.X ;  /* 0x0000000000007919 */ /* 0x000e220000002100 */
[----:B------:R-:W-:-:S03]  /*0ff0*/  MOV R3, 0x4 ;  /* 0x0000000400037802 */ /* 0x000fc60000000f00 */
[----:B------:R-:W-:Y:S01]  /*1000*/  BAR.SYNC.DEFER_BLOCKING 0x0 ;  /* 0x0000000000007b1d */ /* 0x000fe20000010000 */
[C---:B0-----:R-:W-:Y:S02]  /*1010*/  SHF.L.U32 R2, R0.reuse, 0x3, RZ ;  /* 0x0000000300027819 */ /* 0x041fe400000006ff */
[----:B------:R-:W-:Y:S02]  /*1020*/  SHF.L.U32 R5, R0, 0x2, RZ ;  /* 0x0000000200057819 */ /* 0x000fe400000006ff */
[----:B------:R-:W-:Y:S01]  /*1030*/  LOP3.LUT R6, R2, 0x7f8, RZ, 0xc0, !PT ;  /* 0x000007f802067812 */ /* 0x000fe200078ec0ff */
[----:B------:R-:W-:Y:S01]  /*1040*/  IMAD R2, R4, c[0x0][0x1a8], RZ ;  /* 0x00006a0004027a24 */ /* 0x000fe200078e02ff */
[----:B------:R-:W-:-:S03]  /*1050*/  LOP3.LUT R5, R5, 0x3fc, RZ, 0xc0, !PT ;  /* 0x000003fc05057812 */ /* 0x000fc600078ec0ff */
[----:B------:R-:W-:Y:S01]  /*1060*/  STS.128 [R6.X4], R16 ;  /* 0x0000001006007388 */ /* 0x000fe20000004c00 */
[C---:B------:R-:W-:Y:S01]  /*1070*/  LOP3.LUT R0, R5.reuse, 0x400, RZ, 0xfc, !PT ;  /* 0x0000040005007812 */ /* 0x040fe200078efcff */
[----:B------:R-:W-:Y:S01]  /*1080*/  IMAD.WIDE R2, R2, R3, c[0x0][0x1a0] ;  /* 0x0000680002027625 */ /* 0x000fe200078e0203 */
[C---:B------:R-:W-:Y:S01]  /*1090*/  ISETP.GE.AND P0, PT, R5.reuse, c[0x0][0x1b0], PT ;  /* 0x00006c0005007a0c */ /* 0x040fe20003f06270 */
[----:B------:R-:W-:Y:S04]  /*10a0*/  STS.128 [R6.X4+0x10], R28 ;  /* 0x0000101c06007388 */ /* 0x000fe80000004c00 */
[----:B------:R-:W-:Y:S01]  /*10b0*/  BAR.SYNC.DEFER_BLOCKING 0x0 ;  /* 0x0000000000007b1d */ /* 0x000fe20000010000 */
[----:B------:R-:W-:Y:S01]  /*10c0*/  ISETP.GE.AND P1, PT, R0, c[0x0][0x1b0], PT ;  /* 0x00006c0000007a0c */ /* 0x000fe20003f26270 */
[----:B------:R-:W-:-:S04]  /*10d0*/  IMAD.WIDE.U32 R2, R5, 0x4, R2 ;  /* 0x0000000405027825 */ /* 0x000fc800078e0002 */
[----:B------:R-:W0:Y:S04]  /*10e0*/  LDS.128 R8, [R5.X4] ;  /* 0x0000000005087984 */ /* 0x000e280000004c00 */
[----:B0-----:R0:W-:Y:S04]  /*10f0*/  @!P0 STG.E.128 [R2.64], R8 ;  /* 0x0000000802008986 */ /* 0x0011e8000c101d04 */
[----:B------:R-:W-:Y:S05]  /*1100*/  @P1 EXIT ;  /* 0x000000000000194d */ /* 0x000fea0003800000 */
[----:B------:R-:W1:Y:S04]  /*1110*/  LDS.128 R4, [R5.X4+0x1000] ;  /* 0x0010000005047984 */ /* 0x000e680000004c00 */
[----:B-1----:R-:W-:Y:S01]  /*1120*/  STG.E.128 [R2.64+0x1000], R4 ;  /* 0x0010000402007986 */ /* 0x002fe2000c101d04 */
[----:B------:R-:W-:Y:S05]  /*1130*/  EXIT ;  /* 0x000000000000794d */ /* 0x000fea0003800000 */
.L_x_2:
[----:B------:R-:W-:-:S00]  /*1140*/  BRA `(.L_x_2) ;  /* 0xfffffff000007947 */ /* 0x000fc0000383ffff */
[----:B------:R-:W-:-:S00]  /*1150*/  NOP ;  /* 0x0000000000007918 */ /* 0x000fc00000000000 */
        /* <DEDUP_REMOVED lines=10> */
.L_x_3:


//--------------------- .nv.shared._rms_norm_backward_kernel --------------------------
	.section	.nv.shared._rms_norm_backward_kernel,"aw",@nobits
	.sectionflags	@""
	.align	16
